	.headerflags	@"EF_CUDA_TEXMODE_UNIFIED EF_CUDA_64BIT_ADDRESS EF_CUDA_ACCELERATORS EF_CUDA_SM90 EF_CUDA_VIRTUAL_SM(EF_CUDA_SM90)"
	.elftype	@"ET_EXEC"


//--------------------- .nv.info                  --------------------------
	.section	.nv.info,"",@"SHT_CUDA_INFO"
	.align	4


	//----- nvinfo : EIATTR_REGCOUNT
	.align		4
        /*0000*/ 	.byte	0x04, 0x2f
        /*0002*/ 	.short	(.L_3 - .L_2)
	.align		4
.L_2:
        /*0004*/ 	.word	index@(triton_poi_fused__native_batch_norm_legit_no_training__prelu_kernel_convolution_29)
        /*0008*/ 	.word	0x00000020


	//----- nvinfo : EIATTR_MIN_STACK_SIZE
	.align		4
.L_3:
        /*000c*/ 	.byte	0x04, 0x12
        /*000e*/ 	.short	(.L_5 - .L_4)
	.align		4
.L_4:
        /*0010*/ 	.word	index@(triton_poi_fused__native_batch_norm_legit_no_training__prelu_kernel_convolution_29)
        /*0014*/ 	.word	0x00000000


	//----- nvinfo : EIATTR_FRAME_SIZE
	.align		4
.L_5:
        /*0018*/ 	.byte	0x04, 0x11
        /*001a*/ 	.short	(.L_7 - .L_6)
	.align		4
.L_6:
        /*001c*/ 	.word	index@(triton_poi_fused__native_batch_norm_legit_no_training__prelu_kernel_convolution_29)
        /*0020*/ 	.word	0x00000000


	//----- nvinfo : EIATTR_MIN_STACK_SIZE
	.align		4
.L_7:
        /*0024*/ 	.byte	0x04, 0x12
        /*0026*/ 	.short	(.L_9 - .L_8)
	.align		4
.L_8:
        /*0028*/ 	.word	index@(triton_poi_fused__native_batch_norm_legit_no_training__prelu_kernel_convolution_29)
        /*002c*/ 	.word	0x00000000
.L_9:


//--------------------- .nv.info.triton_poi_fused__native_batch_norm_legit_no_training__prelu_kernel_convolution_29 --------------------------
	.section	.nv.info.triton_poi_fused__native_batch_norm_legit_no_training__prelu_kernel_convolution_29,"",@"SHT_CUDA_INFO"
	.sectionflags	@""
	.align	4


	//----- nvinfo : EIATTR_CUDA_API_VERSION
	.align		4
        /*0000*/ 	.byte	0x04, 0x37
        /*0002*/ 	.short	(.L_11 - .L_10)
.L_10:
        /*0004*/ 	.word	0x0000007c


	//----- nvinfo : EIATTR_KPARAM_INFO
	.align		4
.L_11:
        /*0008*/ 	.byte	0x04, 0x17
        /*000a*/ 	.short	(.L_13 - .L_12)
.L_12:
        /*000c*/ 	.word	0x00000000
        /*0010*/ 	.short	0x0008
        /*0012*/ 	.short	0x0040
        /*0014*/ 	.byte	0x00, 0xf0, 0x11, 0x00


	//----- nvinfo : EIATTR_KPARAM_INFO
	.align		4
.L_13:
        /*0018*/ 	.byte	0x04, 0x17
        /*001a*/ 	.short	(.L_15 - .L_14)
.L_14:
        /*001c*/ 	.word	0x00000000
        /*0020*/ 	.short	0x0007
        /*0022*/ 	.short	0x0038
        /*0024*/ 	.byte	0x00, 0xf4, 0x21, 0x00


	//----- nvinfo : EIATTR_KPARAM_INFO
	.align		4
.L_15:
        /*0028*/ 	.byte	0x04, 0x17
        /*002a*/ 	.short	(.L_17 - .L_16)
.L_16:
        /*002c*/ 	.word	0x00000000
        /*0030*/ 	.short	0x0006
        /*0032*/ 	.short	0x0030
        /*0034*/ 	.byte	0x00, 0xf4, 0x21, 0x00


	//----- nvinfo : EIATTR_KPARAM_INFO
	.align		4
.L_17:
        /*0038*/ 	.byte	0x04, 0x17
        /*003a*/ 	.short	(.L_19 - .L_18)
.L_18:
        /*003c*/ 	.word	0x00000000
        /*0040*/ 	.short	0x0005
        /*0042*/ 	.short	0x0028
        /*0044*/ 	.byte	0x00, 0xf4, 0x21, 0x00


	//----- nvinfo : EIATTR_KPARAM_INFO
	.align		4
.L_19:
        /*0048*/ 	.byte	0x04, 0x17
        /*004a*/ 	.short	(.L_21 - .L_20)
.L_20:
        /*004c*/ 	.word	0x00000000
        /*0050*/ 	.short	0x0004
        /*0052*/ 	.short	0x0020
        /*0054*/ 	.byte	0x00, 0xf4, 0x21, 0x00


	//----- nvinfo : EIATTR_KPARAM_INFO
	.align		4
.L_21:
        /*0058*/ 	.byte	0x04, 0x17
        /*005a*/ 	.short	(.L_23 - .L_22)
.L_22:
        /*005c*/ 	.word	0x00000000
        /*0060*/ 	.short	0x0003
        /*0062*/ 	.short	0x0018
        /*0064*/ 	.byte	0x00, 0xf4, 0x21, 0x00


	//----- nvinfo : EIATTR_KPARAM_INFO
	.align		4
.L_23:
        /*0068*/ 	.byte	0x04, 0x17
        /*006a*/ 	.short	(.L_25 - .L_24)
.L_24:
        /*006c*/ 	.word	0x00000000
        /*0070*/ 	.short	0x0002
        /*0072*/ 	.short	0x0010
        /*0074*/ 	.byte	0x00, 0xf4, 0x21, 0x00


	//----- nvinfo : EIATTR_KPARAM_INFO
	.align		4
.L_25:
        /*0078*/ 	.byte	0x04, 0x17
        /*007a*/ 	.short	(.L_27 - .L_26)
.L_26:
        /*007c*/ 	.word	0x00000000
        /*0080*/ 	.short	0x0001
        /*0082*/ 	.short	0x0008
        /*0084*/ 	.byte	0x00, 0xf4, 0x21, 0x00


	//----- nvinfo : EIATTR_KPARAM_INFO
	.align		4
.L_27:
        /*0088*/ 	.byte	0x04, 0x17
        /*008a*/ 	.short	(.L_29 - .L_28)
.L_28:
        /*008c*/ 	.word	0x00000000
        /*0090*/ 	.short	0x0000
        /*0092*/ 	.short	0x0000
        /*0094*/ 	.byte	0x00, 0xf4, 0x21, 0x00


	//----- nvinfo : EIATTR_SPARSE_MMA_MASK
	.align		4
.L_29:
        /*0098*/ 	.byte	0x03, 0x50
        /*009a*/ 	.short	0x0000


	//----- nvinfo : EIATTR_MAXREG_COUNT
	.align		4
        /*009c*/ 	.byte	0x03, 0x1b
        /*009e*/ 	.short	0x00ff


	//----- nvinfo : EIATTR_EXIT_INSTR_OFFSETS
	.align		4
        /*00a0*/ 	.byte	0x04, 0x1c
        /*00a2*/ 	.short	(.L_31 - .L_30)


	//   ....[0]....
.L_30:
        /*00a4*/ 	.word	0x00000650


	//----- nvinfo : EIATTR_REQNTID
	.align		4
.L_31:
        /*00a8*/ 	.byte	0x04, 0x10
        /*00aa*/ 	.short	(.L_33 - .L_32)
.L_32:
        /*00ac*/ 	.word	0x00000080
        /*00b0*/ 	.word	0x00000001
        /*00b4*/ 	.word	0x00000001


	//----- nvinfo : EIATTR_CBANK_PARAM_SIZE
	.align		4
.L_33:
        /*00b8*/ 	.byte	0x03, 0x19
        /*00ba*/ 	.short	0x0044


	//----- nvinfo : EIATTR_PARAM_CBANK
	.align		4
        /*00bc*/ 	.byte	0x04, 0x0a
        /*00be*/ 	.short	(.L_35 - .L_34)
	.align		4
.L_34:
        /*00c0*/ 	.word	index@(.nv.constant0.triton_poi_fused__native_batch_norm_legit_no_training__prelu_kernel_convolution_29)
        /*00c4*/ 	.short	0x0210
        /*00c6*/ 	.short	0x0044


	//----- nvinfo : EIATTR_SW_WAR
	.align		4
.L_35:
        /*00c8*/ 	.byte	0x04, 0x36
        /*00ca*/ 	.short	(.L_37 - .L_36)
.L_36:
        /*00cc*/ 	.word	0x00000008
.L_37:


//--------------------- .nv.callgraph             --------------------------
	.section	.nv.callgraph,"",@"SHT_CUDA_CALLGRAPH"
	.align	4
	.sectionentsize	8
	.align		4
        /*0000*/ 	.word	0x00000000
	.align		4
        /*0004*/ 	.word	0xffffffff
	.align		4
        /*0008*/ 	.word	0x00000000
	.align		4
        /*000c*/ 	.word	0xfffffffe
	.align		4
        /*0010*/ 	.word	0x00000000
	.align		4
        /*0014*/ 	.word	0xfffffffd
	.align		4
        /*0018*/ 	.word	0x00000000
	.align		4
        /*001c*/ 	.word	0xfffffffc


//--------------------- .nv.constant4             --------------------------
	.section	.nv.constant4,"a",@progbits
	.align	8
	.align		8
.nv.constant4:
        /*0000*/ 	.dword	_$_str
	.align		8
        /*0008*/ 	.dword	_$_str_$_2


//--------------------- .text.triton_poi_fused__native_batch_norm_legit_no_training__prelu_kernel_convolution_29 --------------------------
	.section	.text.triton_poi_fused__native_batch_norm_legit_no_training__prelu_kernel_convolution_29,"ax",@progbits
	.align	128
        .global         triton_poi_fused__native_batch_norm_legit_no_training__prelu_kernel_convolution_29
        .type           triton_poi_fused__native_batch_norm_legit_no_training__prelu_kernel_convolution_29,@function
        .size           triton_poi_fused__native_batch_norm_legit_no_training__prelu_kernel_convolution_29,(.L_x_1 - triton_poi_fused__native_batch_norm_legit_no_training__prelu_kernel_convolution_29)
        .other          triton_poi_fused__native_batch_norm_legit_no_training__prelu_kernel_convolution_29,@"STO_CUDA_ENTRY STV_DEFAULT"
triton_poi_fused__native_batch_norm_legit_no_training__prelu_kernel_convolution_29:
.text.triton_poi_fused__native_batch_norm_legit_no_training__prelu_kernel_convolution_29:
[----:B------:R-:W-:Y:S01]  /*0000*/  LDC R1, c[0x0][0x28] ;  /* 0x00000a00ff017b82 */ /* 0x000fe20000000800 */
[----:B------:R-:W1:Y:S07]  /*0010*/  S2R R0, SR_TID.X ;  /* 0x0000000000007919 */ /* 0x000e6e0000002100 */
[----:B------:R-:W2:Y:S01]  /*0020*/  LDC.64 R12, c[0x0][0x230] ;  /* 0x00008c00ff0c7b82 */ /* 0x000ea20000000a00 */
[----:B------:R-:W-:Y:S01]  /*0030*/  ULDC.64 UR4, c[0x0][0x208] ;  /* 0x0000820000047ab9 */ /* 0x000fe20000000a00 */
[----:B------:R-:W3:Y:S01]  /*0040*/  S2R R5, SR_CTAID.X ;  /* 0x0000000000057919 */ /* 0x000ee20000002500 */
[----:B------:R-:W-:-:S05]  /*0050*/  HFMA2.MMA R18, -RZ, RZ, 1.625, 0 ;  /* 0x3e800000ff127435 */ /* 0x000fca00000001ff */
[----:B------:R-:W4:Y:S08]  /*0060*/  LDC.64 R8, c[0x0][0x220] ;  /* 0x00008800ff087b82 */ /* 0x000f300000000a00 */
[----:B------:R-:W5:Y:S08]  /*0070*/  LDC.64 R28, c[0x0][0x210] ;  /* 0x00008400ff1c7b82 */ /* 0x000f700000000a00 */
[----:B------:R-:W5:Y:S01]  /*0080*/  LDC.64 R16, c[0x0][0x238] ;  /* 0x00008e00ff107b82 */ /* 0x000f620000000a00 */
[----:B-1----:R-:W-:-:S07]  /*0090*/  SHF.L.U32 R0, R0, 0x2, RZ ;  /* 0x0000000200007819 */ /* 0x002fce00000006ff */
[----:B------:R-:W1:Y:S01]  /*00a0*/  LDC.64 R20, c[0x0][0x240] ;  /* 0x00009000ff147b82 */ /* 0x000e620000000a00 */
[----:B---3--:R-:W-:Y:S02]  /*00b0*/  SHF.R.S32.HI R3, RZ, 0x16, R5 ;  /* 0x00000016ff037819 */ /* 0x008fe40000011405 */
[----:B------:R-:W-:Y:S02]  /*00c0*/  LOP3.LUT R0, R0, 0x1fc, RZ, 0xc0, !PT ;  /* 0x000001fc00007812 */ /* 0x000fe400078ec0ff */
[----:B------:R-:W-:Y:S02]  /*00d0*/  SGXT R3, R3, 0x1 ;  /* 0x000000010303781a */ /* 0x000fe40000000200 */
[----:B------:R-:W-:-:S04]  /*00e0*/  LEA R2, R5, R0, 0x9 ;  /* 0x0000000005027211 */ /* 0x000fc800078e48ff */
[----:B------:R-:W-:-:S04]  /*00f0*/  LEA.HI R3, R3, R2, RZ, 0x4 ;  /* 0x0000000203037211 */ /* 0x000fc800078f20ff */
[----:B------:R-:W-:-:S04]  /*0100*/  LOP3.LUT R3, R3, 0xfffffff0, RZ, 0xc0, !PT ;  /* 0xfffffff003037812 */ /* 0x000fc800078ec0ff */
[----:B------:R-:W-:-:S05]  /*0110*/  IADD3 R19, R2, -R3, RZ ;  /* 0x8000000302137210 */ /* 0x000fca0007ffe0ff */
[----:B--2---:R-:W-:-:S06]  /*0120*/  IMAD.WIDE R12, R19, 0x4, R12 ;  /* 0x00000004130c7825 */ /* 0x004fcc00078e020c */
[----:B------:R-:W2:Y:S01]  /*0130*/  LDG.E.EL.128 R12, desc[UR4][R12.64] ;  /* 0x000000040c0c7981 */ /* 0x000ea2000c2e1d00 */
[----:B----4-:R-:W-:-:S04]  /*0140*/  IMAD.WIDE R8, R19, 0x4, R8 ;  /* 0x0000000413087825 */ /* 0x010fc800078e0208 */
[----:B-----5:R-:W-:Y:S02]  /*0150*/  IMAD.WIDE R28, R2, 0x4, R28 ;  /* 0x00000004021c7825 */ /* 0x020fe400078e021c */
[----:B------:R-:W3:Y:S04]  /*0160*/  LDG.E.EL.128 R8, desc[UR4][R8.64] ;  /* 0x0000000408087981 */ /* 0x000ee8000c2e1d00 */
[----:B------:R-:W3:Y:S01]  /*0170*/  LDG.E.128 R4, desc[UR4][R28.64] ;  /* 0x000000041c047981 */ /* 0x000ee2000c1e1d00 */
[----:B0-----:R-:W-:-:S04]  /*0180*/  IMAD.WIDE R16, R19, 0x4, R16 ;  /* 0x0000000413107825 */ /* 0x001fc800078e0210 */
[----:B-1----:R-:W-:-:S04]  /*0190*/  IMAD.WIDE R20, R19, 0x4, R20 ;  /* 0x0000000413147825 */ /* 0x002fc800078e0214 */
[----:B--2---:R-:W-:-:S06]  /*01a0*/  FADD R0, R12, 9.9999997473787516356e-06 ;  /* 0x3727c5ac0c007421 */ /* 0x004fcc0000000000 */
[----:B------:R-:W0:Y:S01]  /*01b0*/  MUFU.SQRT R0, R0 ;  /* 0x0000000000007308 */ /* 0x000e220000002000 */
[----:B------:R-:W-:Y:S01]  /*01c0*/  FADD R3, R13, 9.9999997473787516356e-06 ;  /* 0x3727c5ac0d037421 */ /* 0x000fe20000000000 */
[----:B------:R-:W-:Y:S01]  /*01d0*/  FADD R14, R14, 9.9999997473787516356e-06 ;  /* 0x3727c5ac0e0e7421 */ /* 0x000fe20000000000 */
[----:B------:R-:W-:Y:S01]  /*01e0*/  FADD R15, R15, 9.9999997473787516356e-06 ;  /* 0x3727c5ac0f0f7421 */ /* 0x000fe20000000000 */
[----:B------:R-:W1:Y:S04]  /*01f0*/  LDC.64 R12, c[0x0][0x228] ;  /* 0x00008a00ff0c7b82 */ /* 0x000e680000000a00 */
[----:B------:R-:W2:Y:S01]  /*0200*/  MUFU.SQRT R24, R3 ;  /* 0x0000000300187308 */ /* 0x000ea20000002000 */
[----:B0-----:R-:W-:-:S07]  /*0210*/  FSETP.GT.AND P6, PT, R0, 8.50705917302346158658e+37, PT ;  /* 0x7e8000000000780b */ /* 0x001fce0003fc4000 */
[----:B------:R-:W0:Y:S01]  /*0220*/  MUFU.SQRT R14, R14 ;  /* 0x0000000e000e7308 */ /* 0x000e220000002000 */
[----:B------:R-:W-:-:S07]  /*0230*/  FSETP.GEU.AND P5, PT, R0, 1.175494350822287508e-38, PT ;  /* 0x008000000000780b */ /* 0x000fce0003fae000 */
[----:B------:R4:W5:Y:S01]  /*0240*/  MUFU.SQRT R22, R15 ;  /* 0x0000000f00167308 */ /* 0x0009620000002000 */
[----:B--2---:R-:W-:Y:S01]  /*0250*/  FSETP.GT.AND P4, PT, R24, 8.50705917302346158658e+37, PT ;  /* 0x7e8000001800780b */ /* 0x004fe20003f84000 */
[----:B------:R-:W-:Y:S01]  /*0260*/  @P6 FMUL R0, R0, 0.25 ;  /* 0x3e80000000006820 */ /* 0x000fe20000400000 */
[----:B------:R-:W-:Y:S02]  /*0270*/  FSETP.GEU.AND P1, PT, R24, 1.175494350822287508e-38, PT ;  /* 0x008000001800780b */ /* 0x000fe40003f2e000 */
[----:B0-----:R-:W-:Y:S01]  /*0280*/  FSETP.GT.AND P3, PT, R14, 8.50705917302346158658e+37, PT ;  /* 0x7e8000000e00780b */ /* 0x001fe20003f64000 */
[----:B------:R-:W-:Y:S01]  /*0290*/  @!P5 FMUL R0, R0, 16777216 ;  /* 0x4b8000000000d820 */ /* 0x000fe20000400000 */
[----:B------:R-:W-:Y:S02]  /*02a0*/  FSETP.GEU.AND P0, PT, R14, 1.175494350822287508e-38, PT ;  /* 0x008000000e00780b */ /* 0x000fe40003f0e000 */
[----:B----4-:R-:W-:Y:S02]  /*02b0*/  FSEL R15, R18, 1, P6 ;  /* 0x3f800000120f7808 */ /* 0x010fe40003000000 */
[----:B-----5:R-:W-:Y:S01]  /*02c0*/  FSETP.GT.AND P2, PT, R22, 8.50705917302346158658e+37, PT ;  /* 0x7e8000001600780b */ /* 0x020fe20003f44000 */
[----:B------:R-:W0:Y:S02]  /*02d0*/  MUFU.RCP R0, R0 ;  /* 0x0000000000007308 */ /* 0x000e240000001000 */
[----:B------:R-:W-:Y:S01]  /*02e0*/  @P4 FMUL R24, R24, 0.25 ;  /* 0x3e80000018184820 */ /* 0x000fe20000400000 */
[----:B------:R-:W-:-:S03]  /*02f0*/  FSETP.GEU.AND P6, PT, R22, 1.175494350822287508e-38, PT ;  /* 0x008000001600780b */ /* 0x000fc60003fce000 */
[----:B------:R-:W-:Y:S01]  /*0300*/  @P3 FMUL R14, R14, 0.25 ;  /* 0x3e8000000e0e3820 */ /* 0x000fe20000400000 */
[----:B------:R-:W-:Y:S01]  /*0310*/  @!P1 FMUL R24, R24, 16777216 ;  /* 0x4b80000018189820 */ /* 0x000fe20000400000 */
[----:B------:R-:W-:Y:S02]  /*0320*/  @!P5 FMUL R15, R15, 16777216 ;  /* 0x4b8000000f0fd820 */ /* 0x000fe40000400000 */
[----:B------:R-:W-:-:S03]  /*0330*/  @!P0 FMUL R14, R14, 16777216 ;  /* 0x4b8000000e0e8820 */ /* 0x000fc60000400000 */
[----:B------:R-:W2:Y:S01]  /*0340*/  MUFU.RCP R24, R24 ;  /* 0x0000001800187308 */ /* 0x000ea20000001000 */
[----:B------:R-:W-:Y:S01]  /*0350*/  @P2 FMUL R22, R22, 0.25 ;  /* 0x3e80000016162820 */ /* 0x000fe20000400000 */
[----:B0-----:R-:W-:-:S03]  /*0360*/  FMUL R0, R0, R15 ;  /* 0x0000000f00007220 */ /* 0x001fc60000400000 */
[----:B------:R-:W-:-:S03]  /*0370*/  @!P6 FMUL R22, R22, 16777216 ;  /* 0x4b8000001616e820 */ /* 0x000fc60000400000 */
[----:B------:R0:W4:Y:S01]  /*0380*/  MUFU.RCP R3, R14 ;  /* 0x0000000e00037308 */ /* 0x0001220000001000 */
[C---:B------:R-:W-:Y:S02]  /*0390*/  FSEL R15, R18.reuse, 1, P4 ;  /* 0x3f800000120f7808 */ /* 0x040fe40002000000 */
[----:B------:R-:W-:Y:S01]  /*03a0*/  FSEL R26, R18, 1, P3 ;  /* 0x3f800000121a7808 */ /* 0x000fe20001800000 */
[----:B-1----:R-:W-:-:S04]  /*03b0*/  IMAD.WIDE R12, R19, 0x4, R12 ;  /* 0x00000004130c7825 */ /* 0x002fc800078e020c */
[----:B------:R-:W-:Y:S01]  /*03c0*/  @!P1 FMUL R15, R15, 16777216 ;  /* 0x4b8000000f0f9820 */ /* 0x000fe20000400000 */
[----:B------:R1:W5:Y:S01]  /*03d0*/  MUFU.RCP R25, R22 ;  /* 0x0000001600197308 */ /* 0x0003620000001000 */
[----:B------:R-:W-:Y:S01]  /*03e0*/  @!P0 FMUL R26, R26, 16777216 ;  /* 0x4b8000001a1a8820 */ /* 0x000fe20000400000 */
[----:B------:R-:W-:Y:S01]  /*03f0*/  FSEL R18, R18, 1, P2 ;  /* 0x3f80000012127808 */ /* 0x000fe20001000000 */
[----:B--2---:R-:W-:Y:S02]  /*0400*/  FMUL R24, R24, R15 ;  /* 0x0000000f18187220 */ /* 0x004fe40000400000 */
[----:B0-----:R-:W2:Y:S01]  /*0410*/  LDG.E.EL.128 R12, desc[UR4][R12.64] ;  /* 0x000000040c0c7981 */ /* 0x001ea2000c2e1d00 */
[----:B----4-:R-:W-:Y:S01]  /*0420*/  FMUL R3, R3, R26 ;  /* 0x0000001a03037220 */ /* 0x010fe20000400000 */
[----:B------:R-:W-:Y:S01]  /*0430*/  @!P6 FMUL R18, R18, 16777216 ;  /* 0x4b8000001212e820 */ /* 0x000fe20000400000 */
[----:B------:R-:W0:Y:S01]  /*0440*/  LDC.64 R26, c[0x0][0x248] ;  /* 0x00009200ff1a7b82 */ /* 0x000e220000000a00 */
[----:B-1----:R-:W4:Y:S02]  /*0450*/  LDG.E.EL.128 R20, desc[UR4][R20.64] ;  /* 0x0000000414147981 */ /* 0x002f24000c2e1d00 */
[----:B-----5:R-:W-:-:S02]  /*0460*/  FMUL R25, R25, R18 ;  /* 0x0000001219197220 */ /* 0x020fc40000400000 */
[----:B------:R-:W4:Y:S04]  /*0470*/  LDG.E.EL.128 R16, desc[UR4][R16.64] ;  /* 0x0000000410107981 */ /* 0x000f28000c2e1d00 */
[----:B0-----:R-:W5:Y:S01]  /*0480*/  LDG.E R26, desc[UR4][R26.64] ;  /* 0x000000041a1a7981 */ /* 0x001f62000c1e1900 */
[----:B---3--:R-:W-:Y:S01]  /*0490*/  FADD R7, R7, R11 ;  /* 0x0000000b07077221 */ /* 0x008fe20000000000 */
[----:B------:R-:W-:Y:S01]  /*04a0*/  FADD R6, R6, R10 ;  /* 0x0000000a06067221 */ /* 0x000fe20000000000 */
[----:B------:R-:W-:Y:S01]  /*04b0*/  FADD R5, R5, R9 ;  /* 0x0000000905057221 */ /* 0x000fe20000000000 */
[----:B------:R-:W-:Y:S02]  /*04c0*/  FADD R4, R4, R8 ;  /* 0x0000000804047221 */ /* 0x000fe40000000000 */
[----:B------:R-:W0:Y:S03]  /*04d0*/  LDC.64 R8, c[0x0][0x218] ;  /* 0x00008600ff087b82 */ /* 0x000e260000000a00 */
[----:B------:R-:W-:Y:S01]  /*04e0*/  STG.E.128 desc[UR4][R28.64], R4 ;  /* 0x000000041c007986 */ /* 0x000fe2000c101d04 */
[----:B0-----:R-:W-:-:S04]  /*04f0*/  IMAD.WIDE R8, R2, 0x4, R8 ;  /* 0x0000000402087825 */ /* 0x001fc800078e0208 */
[----:B--2---:R-:W-:Y:S01]  /*0500*/  FADD R14, -R14, R6 ;  /* 0x000000060e0e7221 */ /* 0x004fe20000000100 */
[----:B------:R-:W-:Y:S01]  /*0510*/  FADD R13, -R13, R5 ;  /* 0x000000050d0d7221 */ /* 0x000fe20000000100 */
[----:B------:R-:W-:Y:S01]  /*0520*/  FADD R11, -R12, R4 ;  /* 0x000000040c0b7221 */ /* 0x000fe20000000100 */
[----:B------:R-:W-:Y:S01]  /*0530*/  FADD R10, -R15, R7 ;  /* 0x000000070f0a7221 */ /* 0x000fe20000000100 */
[----:B------:R-:W-:Y:S01]  /*0540*/  FMUL R3, R3, R14 ;  /* 0x0000000e03037220 */ /* 0x000fe20000400000 */
[----:B------:R-:W-:Y:S01]  /*0550*/  FMUL R24, R24, R13 ;  /* 0x0000000d18187220 */ /* 0x000fe20000400000 */
[----:B------:R-:W-:Y:S01]  /*0560*/  FMUL R11, R0, R11 ;  /* 0x0000000b000b7220 */ /* 0x000fe20000400000 */
[----:B------:R-:W-:Y:S01]  /*0570*/  FMUL R10, R25, R10 ;  /* 0x0000000a190a7220 */ /* 0x000fe20000400000 */
[----:B----4-:R-:W-:Y:S01]  /*0580*/  FFMA R18, R18, R3, R22 ;  /* 0x0000000312127223 */ /* 0x010fe20000000016 */
[----:B------:R-:W-:Y:S01]  /*0590*/  FFMA R17, R17, R24, R21 ;  /* 0x0000001811117223 */ /* 0x000fe20000000015 */
[----:B------:R-:W-:Y:S01]  /*05a0*/  FFMA R16, R16, R11, R20 ;  /* 0x0000000b10107223 */ /* 0x000fe20000000014 */
[----:B------:R-:W-:-:S02]  /*05b0*/  FFMA R19, R19, R10, R23 ;  /* 0x0000000a13137223 */ /* 0x000fc40000000017 */
[----:B------:R-:W-:Y:S02]  /*05c0*/  FSETP.GT.AND P1, PT, R18, RZ, PT ;  /* 0x000000ff1200720b */ /* 0x000fe40003f24000 */
[----:B------:R-:W-:Y:S02]  /*05d0*/  FSETP.GT.AND P2, PT, R17, RZ, PT ;  /* 0x000000ff1100720b */ /* 0x000fe40003f44000 */
[----:B------:R-:W-:Y:S02]  /*05e0*/  FSETP.GT.AND P3, PT, R16, RZ, PT ;  /* 0x000000ff1000720b */ /* 0x000fe40003f64000 */
[----:B------:R-:W-:-:S07]  /*05f0*/  FSETP.GT.AND P0, PT, R19, RZ, PT ;  /* 0x000000ff1300720b */ /* 0x000fce0003f04000 */
[C---:B-----5:R-:W-:Y:S02]  /*0600*/  @!P1 FMUL R18, R26.reuse, R18 ;  /* 0x000000121a129220 */ /* 0x060fe40000400000 */
[C---:B------:R-:W-:Y:S02]  /*0610*/  @!P2 FMUL R17, R26.reuse, R17 ;  /* 0x000000111a11a220 */ /* 0x040fe40000400000 */
[C---:B------:R-:W-:Y:S02]  /*0620*/  @!P3 FMUL R16, R26.reuse, R16 ;  /* 0x000000101a10b220 */ /* 0x040fe40000400000 */
[----:B------:R-:W-:-:S05]  /*0630*/  @!P0 FMUL R19, R26, R19 ;  /* 0x000000131a138220 */ /* 0x000fca0000400000 */
[----:B------:R-:W-:Y:S01]  /*0640*/  STG.E.128 desc[UR4][R8.64], R16 ;  /* 0x0000001008007986 */ /* 0x000fe2000c101d04 */
[----:B------:R-:W-:Y:S05]  /*0650*/  EXIT ;  /* 0x000000000000794d */ /* 0x000fea0003800000 */
.L_x_0:
[----:B------:R-:W-:-:S00]  /*0660*/  BRA `(.L_x_0) ;  /* 0xfffffffc00fc7947 */ /* 0x000fc0000383ffff */
[----:B------:R-:W-:-:S00]  /*0670*/  NOP ;  /* 0x0000000000007918 */ /* 0x000fc00000000000 */
        /* <DEDUP_REMOVED lines=8> */
.L_x_1:


//--------------------- .nv.global.init           --------------------------
	.section	.nv.global.init,"aw",@progbits
.nv.global.init:
	.type		_$_str,@object
	.size		_$_str,(_$_str_$_2 - _$_str)
_$_str:
        /*0000*/ 	.byte	0x5f, 0x5f, 0x43, 0x55, 0x44, 0x41, 0x5f, 0x46, 0x54, 0x5a, 0x00
	.type		_$_str_$_2,@object
	.size		_$_str_$_2,(.L_1 - _$_str_$_2)
_$_str_$_2:
        /*000b*/ 	.byte	0x5f, 0x5f, 0x43, 0x55, 0x44, 0x41, 0x5f, 0x50, 0x52, 0x45, 0x43, 0x5f, 0x53, 0x51, 0x52, 0x54
        /*001b*/ 	.byte	0x00
.L_1:


//--------------------- .nv.constant0.triton_poi_fused__native_batch_norm_legit_no_training__prelu_kernel_convolution_29 --------------------------
	.section	.nv.constant0.triton_poi_fused__native_batch_norm_legit_no_training__prelu_kernel_convolution_29,"a",@progbits
	.sectionflags	@""
	.align	4
.nv.constant0.triton_poi_fused__native_batch_norm_legit_no_training__prelu_kernel_convolution_29:
	.zero		596
